//
// Generated by NVIDIA NVVM Compiler
//
// Compiler Build ID: CL-36424714
// Cuda compilation tools, release 13.0, V13.0.88
// Based on NVVM 20.0.0
//

.version 9.0
.target sm_100
.address_size 64

	// .globl	_Z14reverse_vectorPdi

.visible .entry _Z14reverse_vectorPdi(
	.param .u64 .ptr .align 1 _Z14reverse_vectorPdi_param_0,
	.param .u32 _Z14reverse_vectorPdi_param_1
)
{
	.reg .pred 	%p<3>;
	.reg .b32 	%r<16>;
	.reg .b32 	%f<4>;
	.reg .b64 	%rd<7>;
	.reg .b64 	%fd<3>;

	ld.param.u64 	%rd2, [_Z14reverse_vectorPdi_param_0];
	ld.param.u32 	%r6, [_Z14reverse_vectorPdi_param_1];
	mov.u32 	%r7, %tid.x;
	mov.u32 	%r8, %ctaid.x;
	mov.u32 	%r1, %ntid.x;
	mad.lo.s32 	%r15, %r8, %r1, %r7;
	cvt.rn.f32.s32 	%f2, %r15;
	shr.u32 	%r9, %r6, 31;
	add.s32 	%r10, %r6, %r9;
	shr.s32 	%r11, %r10, 1;
	cvt.rn.f32.s32 	%f1, %r11;
	setp.leu.f32 	%p1, %f1, %f2;
	@%p1 bra 	$L__BB0_3;
	cvta.to.global.u64 	%rd1, %rd2;
	mov.u32 	%r12, %nctaid.x;
	mul.lo.s32 	%r3, %r1, %r12;
$L__BB0_2:
	mul.wide.s32 	%rd3, %r15, 8;
	add.s64 	%rd4, %rd1, %rd3;
	ld.global.f64 	%fd1, [%rd4];
	not.b32 	%r13, %r15;
	add.s32 	%r14, %r6, %r13;
	mul.wide.s32 	%rd5, %r14, 8;
	add.s64 	%rd6, %rd1, %rd5;
	ld.global.f64 	%fd2, [%rd6];
	st.global.f64 	[%rd4], %fd2;
	st.global.f64 	[%rd6], %fd1;
	add.s32 	%r15, %r15, %r3;
	cvt.rn.f32.s32 	%f3, %r15;
	setp.gt.f32 	%p2, %f1, %f3;
	@%p2 bra 	$L__BB0_2;
$L__BB0_3:
	ret;

}


// ===== COMPILED SASS (sm_100) =====

	.target	sm_100

	.elftype	@"ET_EXEC"


//--------------------- .note.nv.tkinfo           --------------------------
	.section	.note.nv.tkinfo,"",@"SHT_NOTE"
	.sectionflags	@"SHF_NOTE_NV_TKINFO"
	.tkinfo
        /*0018*/ 	.word	0x00000002
        /*0030*/ 	.string	""
        /*0030*/ 	.string	"ptxas"
        /*0030*/ 	.string	"Cuda compilation tools, release 13.0, V13.0.88"
        /*0030*/ 	.string	"Build cuda_13.0.r13.0/compiler.36424714_0"
        /*0030*/ 	.string	"-arch sm_100 -m 64 "



//--------------------- .note.nv.cuinfo           --------------------------
	.section	.note.nv.cuinfo,"",@"SHT_NOTE"
	.sectionflags	@"SHF_NOTE_NV_CUINFO"
        /*0018*/ 	.short	0x0002
        /*001a*/ 	.short	0x0064
        /*001c*/ 	.short	0x0082
	.zero		2


//--------------------- .nv.info                  --------------------------
	.section	.nv.info,"",@"SHT_CUDA_INFO"
	.align	4


	//----- nvinfo : EIATTR_REGCOUNT
	.align		4
        /*0000*/ 	.byte	0x04, 0x2f
        /*0002*/ 	.short	(.L_1 - .L_0)
	.align		4
.L_0:
        /*0004*/ 	.word	index@(_Z14reverse_vectorPdi)
        /*0008*/ 	.word	0x00000012


	//----- nvinfo : EIATTR_FRAME_SIZE
	.align		4
.L_1:
        /*000c*/ 	.byte	0x04, 0x11
        /*000e*/ 	.short	(.L_3 - .L_2)
	.align		4
.L_2:
        /*0010*/ 	.word	index@(_Z14reverse_vectorPdi)
        /*0014*/ 	.word	0x00000000


	//----- nvinfo : EIATTR_MIN_STACK_SIZE
	.align		4
.L_3:
        /*0018*/ 	.byte	0x04, 0x12
        /*001a*/ 	.short	(.L_5 - .L_4)
	.align		4
.L_4:
        /*001c*/ 	.word	index@(_Z14reverse_vectorPdi)
        /*0020*/ 	.word	0x00000000
.L_5:


//--------------------- .nv.compat                --------------------------
	.section	.nv.compat,"",@"SHT_CUDA_COMPAT_INFO"
	.align	4
        /*0000*/ 	.byte	0x02, 0x09, 0x00, 0x00, 0x02, 0x02, 0x01, 0x00, 0x02, 0x05, 0x05, 0x00, 0x03, 0x07, 0x01, 0x01
        /*0010*/ 	.byte	0x02, 0x03, 0x00, 0x00, 0x02, 0x06, 0x01, 0x00, 0x04, 0x0b, 0x08, 0x00, 0x09, 0x00, 0x00, 0x00
        /*0020*/ 	.byte	0x00, 0x00, 0x00, 0x00


//--------------------- .nv.info._Z14reverse_vectorPdi --------------------------
	.section	.nv.info._Z14reverse_vectorPdi,"",@"SHT_CUDA_INFO"
	.sectionflags	@""
	.align	4


	//----- nvinfo : EIATTR_CUDA_API_VERSION
	.align		4
        /*0000*/ 	.byte	0x04, 0x37
        /*0002*/ 	.short	(.L_7 - .L_6)
.L_6:
        /*0004*/ 	.word	0x00000082


	//----- nvinfo : EIATTR_KPARAM_INFO
	.align		4
.L_7:
        /*0008*/ 	.byte	0x04, 0x17
        /*000a*/ 	.short	(.L_9 - .L_8)
.L_8:
        /*000c*/ 	.word	0x00000000
        /*0010*/ 	.short	0x0001
        /*0012*/ 	.short	0x0008
        /*0014*/ 	.byte	0x00, 0xf0, 0x11, 0x00


	//----- nvinfo : EIATTR_KPARAM_INFO
	.align		4
.L_9:
        /*0018*/ 	.byte	0x04, 0x17
        /*001a*/ 	.short	(.L_11 - .L_10)
.L_10:
        /*001c*/ 	.word	0x00000000
        /*0020*/ 	.short	0x0000
        /*0022*/ 	.short	0x0000
        /*0024*/ 	.byte	0x00, 0xf5, 0x21, 0x00


	//----- nvinfo : EIATTR_SPARSE_MMA_MASK
	.align		4
.L_11:
        /*0028*/ 	.byte	0x03, 0x50
        /*002a*/ 	.short	0x0000


	//----- nvinfo : EIATTR_MAXREG_COUNT
	.align		4
        /*002c*/ 	.byte	0x03, 0x1b
        /*002e*/ 	.short	0x00ff


	//----- nvinfo : EIATTR_MERCURY_ISA_VERSION
	.align		4
        /*0030*/ 	.byte	0x03, 0x5f
        /*0032*/ 	.short	0x0101


	//----- nvinfo : EIATTR_VRC_CTA_INIT_COUNT
	.align		4
        /*0034*/ 	.byte	0x02, 0x4a
	.zero		1
	.zero		1


	//----- nvinfo : EIATTR_EXIT_INSTR_OFFSETS
	.align		4
        /*0038*/ 	.byte	0x04, 0x1c
        /*003a*/ 	.short	(.L_13 - .L_12)


	//   ....[0]....
.L_12:
        /*003c*/ 	.word	0x000000b0


	//   ....[1]....
        /*0040*/ 	.word	0x000001c0


	//----- nvinfo : EIATTR_CRS_STACK_SIZE
	.align		4
.L_13:
        /*0044*/ 	.byte	0x04, 0x1e
        /*0046*/ 	.short	(.L_15 - .L_14)
.L_14:
        /*0048*/ 	.word	0x00000000


	//----- nvinfo : EIATTR_CBANK_PARAM_SIZE
	.align		4
.L_15:
        /*004c*/ 	.byte	0x03, 0x19
        /*004e*/ 	.short	0x000c


	//----- nvinfo : EIATTR_PARAM_CBANK
	.align		4
        /*0050*/ 	.byte	0x04, 0x0a
        /*0052*/ 	.short	(.L_17 - .L_16)
	.align		4
.L_16:
        /*0054*/ 	.word	index@(.nv.constant0._Z14reverse_vectorPdi)
        /*0058*/ 	.short	0x0380
        /*005a*/ 	.short	0x000c


	//----- nvinfo : EIATTR_SW_WAR
	.align		4
.L_17:
        /*005c*/ 	.byte	0x04, 0x36
        /*005e*/ 	.short	(.L_19 - .L_18)
.L_18:
        /*0060*/ 	.word	0x00000008
.L_19:


//--------------------- .nv.callgraph             --------------------------
	.section	.nv.callgraph,"",@"SHT_CUDA_CALLGRAPH"
	.align	4
	.sectionentsize	8
	.align		4
        /*0000*/ 	.word	0x00000000
	.align		4
        /*0004*/ 	.word	0xffffffff
	.align		4
        /*0008*/ 	.word	0x00000000
	.align		4
        /*000c*/ 	.word	0xfffffffe
	.align		4
        /*0010*/ 	.word	0x00000000
	.align		4
        /*0014*/ 	.word	0xfffffffd
	.align		4
        /*0018*/ 	.word	0x00000000
	.align		4
        /*001c*/ 	.word	0xfffffffc


//--------------------- .text._Z14reverse_vectorPdi --------------------------
	.section	.text._Z14reverse_vectorPdi,"ax",@progbits
	.align	128
        .global         _Z14reverse_vectorPdi
        .type           _Z14reverse_vectorPdi,@function
        .size           _Z14reverse_vectorPdi,(.L_x_2 - _Z14reverse_vectorPdi)
        .other          _Z14reverse_vectorPdi,@"STO_CUDA_ENTRY STV_DEFAULT"
_Z14reverse_vectorPdi:
.text._Z14reverse_vectorPdi:
[----:B------:R-:W-:Y:S01]  /*0000*/  LDC R1, c[0x0][0x37c] ;  /* 0x0000df00ff017b82 */ /* 0x000fe20000000800 */
[----:B------:R-:W0:Y:S07]  /*0010*/  S2R R0, SR_TID.X ;  /* 0x0000000000007919 */ /* 0x000e2e0000002100 */
[----:B------:R-:W0:Y:S01]  /*0020*/  S2UR UR5, SR_CTAID.X ;  /* 0x00000000000579c3 */ /* 0x000e220000002500 */
[----:B------:R-:W1:Y:S07]  /*0030*/  LDCU UR8, c[0x0][0x388] ;  /* 0x00007100ff0877ac */ /* 0x000e6e0008000800 */
[----:B------:R-:W0:Y:S01]  /*0040*/  LDC R15, c[0x0][0x360] ;  /* 0x0000d800ff0f7b82 */ /* 0x000e220000000800 */
[----:B-1----:R-:W-:-:S04]  /*0050*/  ULEA.HI UR4, UR8, UR8, URZ, 0x1 ;  /* 0x0000000808047291 */ /* 0x002fc8000f8f08ff */
[----:B------:R-:W-:-:S06]  /*0060*/  USHF.R.S32.HI UR4, URZ, 0x1, UR4 ;  /* 0x00000001ff047899 */ /* 0x000fcc0008011404 */
[----:B------:R-:W-:Y:S01]  /*0070*/  I2FP.F32.S32 R13, UR4 ;  /* 0x00000004000d7c45 */ /* 0x000fe20008201400 */
[----:B0-----:R-:W-:-:S05]  /*0080*/  IMAD R0, R15, UR5, R0 ;  /* 0x000000050f007c24 */ /* 0x001fca000f8e0200 */
[----:B------:R-:W-:-:S04]  /*0090*/  I2FP.F32.S32 R2, R0 ;  /* 0x0000000000027245 */ /* 0x000fc80000201400 */
[----:B------:R-:W-:-:S13]  /*00a0*/  FSETP.GT.AND P0, PT, R13, R2, PT ;  /* 0x000000020d00720b */ /* 0x000fda0003f04000 */
[----:B------:R-:W-:Y:S05]  /*00b0*/  @!P0 EXIT ;  /* 0x000000000000894d */ /* 0x000fea0003800000 */
[----:B------:R-:W0:Y:S01]  /*00c0*/  LDC.64 R10, c[0x0][0x380] ;  /* 0x0000e000ff0a7b82 */ /* 0x000e220000000a00 */
[----:B------:R-:W1:Y:S01]  /*00d0*/  LDCU UR4, c[0x0][0x370] ;  /* 0x00006e00ff0477ac */ /* 0x000e620008000800 */
[----:B------:R-:W2:Y:S01]  /*00e0*/  LDCU.64 UR6, c[0x0][0x358] ;  /* 0x00006b00ff0677ac */ /* 0x000ea20008000a00 */
[----:B-1----:R-:W-:-:S07]  /*00f0*/  IMAD R15, R15, UR4, RZ ;  /* 0x000000040f0f7c24 */ /* 0x002fce000f8e02ff */
.L_x_0:
[----:B-1----:R-:W-:-:S05]  /*0100*/  LOP3.LUT R2, RZ, R0, RZ, 0x33, !PT ;  /* 0x00000000ff027212 */ /* 0x002fca00078e33ff */
[----:B------:R-:W-:Y:S02]  /*0110*/  VIADD R7, R2, UR8 ;  /* 0x0000000802077c36 */ /* 0x000fe40008000000 */
[----:B0-----:R-:W-:-:S04]  /*0120*/  IMAD.WIDE R2, R0, 0x8, R10 ;  /* 0x0000000800027825 */ /* 0x001fc800078e020a */
[----:B------:R-:W-:Y:S01]  /*0130*/  IMAD.WIDE R6, R7, 0x8, R10 ;  /* 0x0000000807067825 */ /* 0x000fe200078e020a */
[----:B--2---:R-:W2:Y:S04]  /*0140*/  LDG.E.64 R4, desc[UR6][R2.64] ;  /* 0x0000000602047981 */ /* 0x004ea8000c1e1b00 */
[----:B------:R-:W3:Y:S01]  /*0150*/  LDG.E.64 R8, desc[UR6][R6.64] ;  /* 0x0000000606087981 */ /* 0x000ee2000c1e1b00 */
[----:B------:R-:W-:-:S05]  /*0160*/  IMAD.IADD R0, R15, 0x1, R0 ;  /* 0x000000010f007824 */ /* 0x000fca00078e0200 */
[----:B------:R-:W-:-:S04]  /*0170*/  I2FP.F32.S32 R12, R0 ;  /* 0x00000000000c7245 */ /* 0x000fc80000201400 */
[----:B------:R-:W-:Y:S01]  /*0180*/  FSETP.GT.AND P0, PT, R13, R12, PT ;  /* 0x0000000c0d00720b */ /* 0x000fe20003f04000 */
[----:B---3--:R1:W-:Y:S04]  /*0190*/  STG.E.64 desc[UR6][R2.64], R8 ;  /* 0x0000000802007986 */ /* 0x0083e8000c101b06 */
[----:B--2---:R1:W-:Y:S08]  /*01a0*/  STG.E.64 desc[UR6][R6.64], R4 ;  /* 0x0000000406007986 */ /* 0x0043f0000c101b06 */
[----:B------:R-:W-:Y:S05]  /*01b0*/  @P0 BRA `(.L_x_0) ;  /* 0xfffffffc00d00947 */ /* 0x000fea000383ffff */
[----:B------:R-:W-:Y:S05]  /*01c0*/  EXIT ;  /* 0x000000000000794d */ /* 0x000fea0003800000 */
.L_x_1:
[----:B------:R-:W-:-:S00]  /*01d0*/  BRA `(.L_x_1) ;  /* 0xfffffffc00fc7947 */ /* 0x000fc0000383ffff */
[----:B------:R-:W-:-:S00]  /*01e0*/  NOP ;  /* 0x0000000000007918 */ /* 0x000fc00000000000 */
        /* <DEDUP_REMOVED lines=9> */
.L_x_2:


//--------------------- .nv.shared.reserved.0     --------------------------
	.section	.nv.shared.reserved.0,"aw",@nobits
	.weak		__nv_reservedSMEM_offset_0_alias
	.size		__nv_reservedSMEM_offset_0_alias, 0, 64
	.other		__nv_reservedSMEM_offset_0_alias,@"STO_CUDA_RESERVED_SHARED STV_DEFAULT"
__nv_reservedSMEM_offset_0_alias:
	.zero		0
	.zero		64


//--------------------- .nv.constant0._Z14reverse_vectorPdi --------------------------
	.section	.nv.constant0._Z14reverse_vectorPdi,"a",@progbits
	.sectionflags	@""
	.align	4
.nv.constant0._Z14reverse_vectorPdi:
	.zero		908


//--------------------- SYMBOLS --------------------------

	.type		.nv.reservedSmem.offset0,@object
	.size		.nv.reservedSmem.offset0,0x4
